//
// Generated by NVIDIA NVVM Compiler
//
// Compiler Build ID: CL-36424714
// Cuda compilation tools, release 13.0, V13.0.88
// Based on NVVM 20.0.0
//

.version 9.0
.target sm_100
.address_size 64

	// .globl	_Z5bcastiPi

.visible .entry _Z5bcastiPi(
	.param .u32 _Z5bcastiPi_param_0,
	.param .u64 .ptr .align 1 _Z5bcastiPi_param_1
)
{
	.reg .pred 	%p<2>;
	.reg .b32 	%r<4>;
	.reg .b64 	%rd<5>;

	ld.param.u32 	%r1, [_Z5bcastiPi_param_0];
	ld.param.u64 	%rd1, [_Z5bcastiPi_param_1];
	cvta.to.global.u64 	%rd2, %rd1;
	shfl.sync.idx.b32	%r2|%p1, %r1, 0, 31, -1;
	mov.u32 	%r3, %tid.x;
	mul.wide.u32 	%rd3, %r3, 4;
	add.s64 	%rd4, %rd2, %rd3;
	st.global.u32 	[%rd4], %r2;
	ret;

}
	// .globl	_Z8exchangePii
.visible .entry _Z8exchangePii(
	.param .u64 .ptr .align 1 _Z8exchangePii_param_0,
	.param .u32 _Z8exchangePii_param_1
)
{
	.reg .pred 	%p<2>;
	.reg .b32 	%r<5>;
	.reg .b64 	%rd<5>;

	ld.param.u64 	%rd1, [_Z8exchangePii_param_0];
	ld.param.u32 	%r1, [_Z8exchangePii_param_1];
	cvta.to.global.u64 	%rd2, %rd1;
	mov.u32 	%r2, %tid.x;
	mul.wide.u32 	%rd3, %r2, 4;
	add.s64 	%rd4, %rd2, %rd3;
	ld.global.u32 	%r3, [%rd4];
	shfl.sync.up.b32	%r4|%p1, %r3, %r1, 0, -1;
	st.global.u32 	[%rd4], %r4;
	ret;

}
	// .globl	_Z9butterflyPiS_iPx
.visible .entry _Z9butterflyPiS_iPx(
	.param .u64 .ptr .align 1 _Z9butterflyPiS_iPx_param_0,
	.param .u64 .ptr .align 1 _Z9butterflyPiS_iPx_param_1,
	.param .u32 _Z9butterflyPiS_iPx_param_2,
	.param .u64 .ptr .align 1 _Z9butterflyPiS_iPx_param_3
)
{
	.reg .pred 	%p<10>;
	.reg .b32 	%r<20>;
	.reg .b64 	%rd<12>;

	ld.param.u64 	%rd1, [_Z9butterflyPiS_iPx_param_0];
	ld.param.u64 	%rd2, [_Z9butterflyPiS_iPx_param_1];
	ld.param.u32 	%r5, [_Z9butterflyPiS_iPx_param_2];
	ld.param.u64 	%rd3, [_Z9butterflyPiS_iPx_param_3];
	mov.u32 	%r1, %ctaid.x;
	mov.u32 	%r6, %ntid.x;
	mov.u32 	%r2, %tid.x;
	mad.lo.s32 	%r3, %r1, %r6, %r2;
	setp.ge.s32 	%p1, %r3, %r5;
	@%p1 bra 	$L__BB2_3;
	cvta.to.global.u64 	%rd4, %rd1;
	cvta.to.global.u64 	%rd5, %rd3;
	mul.wide.s32 	%rd6, %r3, 4;
	add.s64 	%rd7, %rd4, %rd6;
	ld.global.u32 	%r7, [%rd7];
	mov.pred 	%p2, -1;
	mov.b32 	%r8, -1;
	vote.sync.ballot.b32 	%r9, %p2, %r8;
	cvt.u64.u32 	%rd8, %r9;
	st.global.u64 	[%rd5], %rd8;
	and.b32  	%r10, %r2, 31;
	shfl.sync.bfly.b32	%r11|%p4, %r7, 1, 31, -1;
	add.s32 	%r12, %r11, %r7;
	shfl.sync.bfly.b32	%r13|%p5, %r12, 2, 31, -1;
	add.s32 	%r14, %r13, %r12;
	shfl.sync.bfly.b32	%r15|%p6, %r14, 4, 31, -1;
	add.s32 	%r16, %r15, %r14;
	shfl.sync.bfly.b32	%r17|%p7, %r16, 8, 31, -1;
	add.s32 	%r18, %r17, %r16;
	shfl.sync.bfly.b32	%r19|%p8, %r18, 16, 31, -1;
	add.s32 	%r4, %r19, %r18;
	setp.ne.s32 	%p9, %r10, 0;
	@%p9 bra 	$L__BB2_3;
	cvta.to.global.u64 	%rd9, %rd2;
	mul.wide.u32 	%rd10, %r1, 4;
	add.s64 	%rd11, %rd9, %rd10;
	st.global.u32 	[%rd11], %r4;
$L__BB2_3:
	ret;

}
	// .globl	_Z14reduction_downPiS_iPx
.visible .entry _Z14reduction_downPiS_iPx(
	.param .u64 .ptr .align 1 _Z14reduction_downPiS_iPx_param_0,
	.param .u64 .ptr .align 1 _Z14reduction_downPiS_iPx_param_1,
	.param .u32 _Z14reduction_downPiS_iPx_param_2,
	.param .u64 .ptr .align 1 _Z14reduction_downPiS_iPx_param_3
)
{
	.reg .pred 	%p<8>;
	.reg .b32 	%r<18>;
	.reg .b64 	%rd<9>;

	ld.param.u64 	%rd1, [_Z14reduction_downPiS_iPx_param_0];
	ld.param.u64 	%rd2, [_Z14reduction_downPiS_iPx_param_1];
	ld.param.u32 	%r5, [_Z14reduction_downPiS_iPx_param_2];
	mov.u32 	%r1, %ctaid.x;
	mov.u32 	%r6, %ntid.x;
	mov.u32 	%r2, %tid.x;
	mad.lo.s32 	%r3, %r1, %r6, %r2;
	setp.ge.s32 	%p1, %r3, %r5;
	@%p1 bra 	$L__BB3_3;
	cvta.to.global.u64 	%rd3, %rd1;
	mul.wide.s32 	%rd4, %r3, 4;
	add.s64 	%rd5, %rd3, %rd4;
	ld.global.u32 	%r7, [%rd5];
	and.b32  	%r8, %r2, 31;
	shfl.sync.down.b32	%r9|%p2, %r7, 16, 31, -1;
	add.s32 	%r10, %r9, %r7;
	shfl.sync.down.b32	%r11|%p3, %r10, 8, 31, -1;
	add.s32 	%r12, %r11, %r10;
	shfl.sync.down.b32	%r13|%p4, %r12, 4, 31, -1;
	add.s32 	%r14, %r13, %r12;
	shfl.sync.down.b32	%r15|%p5, %r14, 2, 31, -1;
	add.s32 	%r16, %r15, %r14;
	shfl.sync.down.b32	%r17|%p6, %r16, 1, 31, -1;
	add.s32 	%r4, %r17, %r16;
	setp.ne.s32 	%p7, %r8, 0;
	@%p7 bra 	$L__BB3_3;
	cvta.to.global.u64 	%rd6, %rd2;
	mul.wide.u32 	%rd7, %r1, 4;
	add.s64 	%rd8, %rd6, %rd7;
	st.global.u32 	[%rd8], %r4;
$L__BB3_3:
	ret;

}


// ===== COMPILED SASS (sm_100) =====

	.target	sm_100

	.elftype	@"ET_EXEC"


//--------------------- .note.nv.tkinfo           --------------------------
	.section	.note.nv.tkinfo,"",@"SHT_NOTE"
	.sectionflags	@"SHF_NOTE_NV_TKINFO"
	.tkinfo
        /*0018*/ 	.word	0x00000002
        /*0030*/ 	.string	""
        /*0030*/ 	.string	"ptxas"
        /*0030*/ 	.string	"Cuda compilation tools, release 13.0, V13.0.88"
        /*0030*/ 	.string	"Build cuda_13.0.r13.0/compiler.36424714_0"
        /*0030*/ 	.string	"-arch sm_100 -m 64 "



//--------------------- .note.nv.cuinfo           --------------------------
	.section	.note.nv.cuinfo,"",@"SHT_NOTE"
	.sectionflags	@"SHF_NOTE_NV_CUINFO"
        /*0018*/ 	.short	0x0002
        /*001a*/ 	.short	0x0064
        /*001c*/ 	.short	0x0082
	.zero		2


//--------------------- .nv.info                  --------------------------
	.section	.nv.info,"",@"SHT_CUDA_INFO"
	.align	4


	//----- nvinfo : EIATTR_REGCOUNT
	.align		4
        /*0000*/ 	.byte	0x04, 0x2f
        /*0002*/ 	.short	(.L_1 - .L_0)
	.align		4
.L_0:
        /*0004*/ 	.word	index@(_Z5bcastiPi)
        /*0008*/ 	.word	0x0000000a


	//----- nvinfo : EIATTR_FRAME_SIZE
	.align		4
.L_1:
        /*000c*/ 	.byte	0x04, 0x11
        /*000e*/ 	.short	(.L_3 - .L_2)
	.align		4
.L_2:
        /*0010*/ 	.word	index@(_Z5bcastiPi)
        /*0014*/ 	.word	0x00000000


	//----- nvinfo : EIATTR_REGCOUNT
	.align		4
.L_3:
        /*0018*/ 	.byte	0x04, 0x2f
        /*001a*/ 	.short	(.L_5 - .L_4)
	.align		4
.L_4:
        /*001c*/ 	.word	index@(_Z8exchangePii)
        /*0020*/ 	.word	0x00000008


	//----- nvinfo : EIATTR_FRAME_SIZE
	.align		4
.L_5:
        /*0024*/ 	.byte	0x04, 0x11
        /*0026*/ 	.short	(.L_7 - .L_6)
	.align		4
.L_6:
        /*0028*/ 	.word	index@(_Z8exchangePii)
        /*002c*/ 	.word	0x00000000


	//----- nvinfo : EIATTR_REGCOUNT
	.align		4
.L_7:
        /*0030*/ 	.byte	0x04, 0x2f
        /*0032*/ 	.short	(.L_9 - .L_8)
	.align		4
.L_8:
        /*0034*/ 	.word	index@(_Z9butterflyPiS_iPx)
        /*0038*/ 	.word	0x0000000e


	//----- nvinfo : EIATTR_FRAME_SIZE
	.align		4
.L_9:
        /*003c*/ 	.byte	0x04, 0x11
        /*003e*/ 	.short	(.L_11 - .L_10)
	.align		4
.L_10:
        /*0040*/ 	.word	index@(_Z9butterflyPiS_iPx)
        /*0044*/ 	.word	0x00000000


	//----- nvinfo : EIATTR_REGCOUNT
	.align		4
.L_11:
        /*0048*/ 	.byte	0x04, 0x2f
        /*004a*/ 	.short	(.L_13 - .L_12)
	.align		4
.L_12:
        /*004c*/ 	.word	index@(_Z14reduction_downPiS_iPx)
        /*0050*/ 	.word	0x0000000e


	//----- nvinfo : EIATTR_FRAME_SIZE
	.align		4
.L_13:
        /*0054*/ 	.byte	0x04, 0x11
        /*0056*/ 	.short	(.L_15 - .L_14)
	.align		4
.L_14:
        /*0058*/ 	.word	index@(_Z14reduction_downPiS_iPx)
        /*005c*/ 	.word	0x00000000


	//----- nvinfo : EIATTR_MIN_STACK_SIZE
	.align		4
.L_15:
        /*0060*/ 	.byte	0x04, 0x12
        /*0062*/ 	.short	(.L_17 - .L_16)
	.align		4
.L_16:
        /*0064*/ 	.word	index@(_Z14reduction_downPiS_iPx)
        /*0068*/ 	.word	0x00000000


	//----- nvinfo : EIATTR_MIN_STACK_SIZE
	.align		4
.L_17:
        /*006c*/ 	.byte	0x04, 0x12
        /*006e*/ 	.short	(.L_19 - .L_18)
	.align		4
.L_18:
        /*0070*/ 	.word	index@(_Z9butterflyPiS_iPx)
        /*0074*/ 	.word	0x00000000


	//----- nvinfo : EIATTR_MIN_STACK_SIZE
	.align		4
.L_19:
        /*0078*/ 	.byte	0x04, 0x12
        /*007a*/ 	.short	(.L_21 - .L_20)
	.align		4
.L_20:
        /*007c*/ 	.word	index@(_Z8exchangePii)
        /*0080*/ 	.word	0x00000000


	//----- nvinfo : EIATTR_MIN_STACK_SIZE
	.align		4
.L_21:
        /*0084*/ 	.byte	0x04, 0x12
        /*0086*/ 	.short	(.L_23 - .L_22)
	.align		4
.L_22:
        /*0088*/ 	.word	index@(_Z5bcastiPi)
        /*008c*/ 	.word	0x00000000
.L_23:


//--------------------- .nv.compat                --------------------------
	.section	.nv.compat,"",@"SHT_CUDA_COMPAT_INFO"
	.align	4
        /*0000*/ 	.byte	0x02, 0x09, 0x00, 0x00, 0x02, 0x02, 0x01, 0x00, 0x02, 0x05, 0x05, 0x00, 0x03, 0x07, 0x01, 0x01
        /*0010*/ 	.byte	0x02, 0x03, 0x00, 0x00, 0x02, 0x06, 0x01, 0x00, 0x04, 0x0b, 0x08, 0x00, 0x09, 0x00, 0x00, 0x00
        /*0020*/ 	.byte	0x00, 0x00, 0x00, 0x00


//--------------------- .nv.info._Z14reduction_downPiS_iPx --------------------------
	.section	.nv.info._Z14reduction_downPiS_iPx,"",@"SHT_CUDA_INFO"
	.sectionflags	@""
	.align	4


	//----- nvinfo : EIATTR_CUDA_API_VERSION
	.align		4
        /*0000*/ 	.byte	0x04, 0x37
        /*0002*/ 	.short	(.L_25 - .L_24)
.L_24:
        /*0004*/ 	.word	0x00000082


	//----- nvinfo : EIATTR_KPARAM_INFO
	.align		4
.L_25:
        /*0008*/ 	.byte	0x04, 0x17
        /*000a*/ 	.short	(.L_27 - .L_26)
.L_26:
        /*000c*/ 	.word	0x00000000
        /*0010*/ 	.short	0x0003
        /*0012*/ 	.short	0x0018
        /*0014*/ 	.byte	0x00, 0xf5, 0x21, 0x00


	//----- nvinfo : EIATTR_KPARAM_INFO
	.align		4
.L_27:
        /*0018*/ 	.byte	0x04, 0x17
        /*001a*/ 	.short	(.L_29 - .L_28)
.L_28:
        /*001c*/ 	.word	0x00000000
        /*0020*/ 	.short	0x0002
        /*0022*/ 	.short	0x0010
        /*0024*/ 	.byte	0x00, 0xf0, 0x11, 0x00


	//----- nvinfo : EIATTR_KPARAM_INFO
	.align		4
.L_29:
        /*0028*/ 	.byte	0x04, 0x17
        /*002a*/ 	.short	(.L_31 - .L_30)
.L_30:
        /*002c*/ 	.word	0x00000000
        /*0030*/ 	.short	0x0001
        /*0032*/ 	.short	0x0008
        /*0034*/ 	.byte	0x00, 0xf5, 0x21, 0x00


	//----- nvinfo : EIATTR_KPARAM_INFO
	.align		4
.L_31:
        /*0038*/ 	.byte	0x04, 0x17
        /*003a*/ 	.short	(.L_33 - .L_32)
.L_32:
        /*003c*/ 	.word	0x00000000
        /*0040*/ 	.short	0x0000
        /*0042*/ 	.short	0x0000
        /*0044*/ 	.byte	0x00, 0xf5, 0x21, 0x00


	//----- nvinfo : EIATTR_SPARSE_MMA_MASK
	.align		4
.L_33:
        /*0048*/ 	.byte	0x03, 0x50
        /*004a*/ 	.short	0x0000


	//----- nvinfo : EIATTR_MAXREG_COUNT
	.align		4
        /*004c*/ 	.byte	0x03, 0x1b
        /*004e*/ 	.short	0x00ff


	//----- nvinfo : EIATTR_MERCURY_ISA_VERSION
	.align		4
        /*0050*/ 	.byte	0x03, 0x5f
        /*0052*/ 	.short	0x0101


	//----- nvinfo : EIATTR_COOP_GROUP_MASK_REGIDS
	.align		4
        /*0054*/ 	.byte	0x04, 0x29
        /*0056*/ 	.short	(.L_35 - .L_34)


	//   ....[0]....
.L_34:
        /*0058*/ 	.word	0xffffffff


	//   ....[1]....
        /*005c*/ 	.word	0xffffffff


	//   ....[2]....
        /*0060*/ 	.word	0xffffffff


	//   ....[3]....
        /*0064*/ 	.word	0xffffffff


	//   ....[4]....
        /*0068*/ 	.word	0xffffffff


	//----- nvinfo : EIATTR_COOP_GROUP_INSTR_OFFSETS
	.align		4
.L_35:
        /*006c*/ 	.byte	0x04, 0x28
        /*006e*/ 	.short	(.L_37 - .L_36)


	//   ....[0]....
.L_36:
        /*0070*/ 	.word	0x000000d0


	//   ....[1]....
        /*0074*/ 	.word	0x000000f0


	//   ....[2]....
        /*0078*/ 	.word	0x00000110


	//   ....[3]....
        /*007c*/ 	.word	0x00000130


	//   ....[4]....
        /*0080*/ 	.word	0x00000150


	//----- nvinfo : EIATTR_VRC_CTA_INIT_COUNT
	.align		4
.L_37:
        /*0084*/ 	.byte	0x02, 0x4a
	.zero		1
	.zero		1


	//----- nvinfo : EIATTR_EXIT_INSTR_OFFSETS
	.align		4
        /*0088*/ 	.byte	0x04, 0x1c
        /*008a*/ 	.short	(.L_39 - .L_38)


	//   ....[0]....
.L_38:
        /*008c*/ 	.word	0x00000070


	//   ....[1]....
        /*0090*/ 	.word	0x00000160


	//   ....[2]....
        /*0094*/ 	.word	0x000001b0


	//----- nvinfo : EIATTR_CBANK_PARAM_SIZE
	.align		4
.L_39:
        /*0098*/ 	.byte	0x03, 0x19
        /*009a*/ 	.short	0x0020


	//----- nvinfo : EIATTR_PARAM_CBANK
	.align		4
        /*009c*/ 	.byte	0x04, 0x0a
        /*009e*/ 	.short	(.L_41 - .L_40)
	.align		4
.L_40:
        /*00a0*/ 	.word	index@(.nv.constant0._Z14reduction_downPiS_iPx)
        /*00a4*/ 	.short	0x0380
        /*00a6*/ 	.short	0x0020


	//----- nvinfo : EIATTR_SW_WAR
	.align		4
.L_41:
        /*00a8*/ 	.byte	0x04, 0x36
        /*00aa*/ 	.short	(.L_43 - .L_42)
.L_42:
        /*00ac*/ 	.word	0x00000008
.L_43:


//--------------------- .nv.info._Z9butterflyPiS_iPx --------------------------
	.section	.nv.info._Z9butterflyPiS_iPx,"",@"SHT_CUDA_INFO"
	.sectionflags	@""
	.align	4


	//----- nvinfo : EIATTR_CUDA_API_VERSION
	.align		4
        /*0000*/ 	.byte	0x04, 0x37
        /*0002*/ 	.short	(.L_45 - .L_44)
.L_44:
        /*0004*/ 	.word	0x00000082


	//----- nvinfo : EIATTR_KPARAM_INFO
	.align		4
.L_45:
        /*0008*/ 	.byte	0x04, 0x17
        /*000a*/ 	.short	(.L_47 - .L_46)
.L_46:
        /*000c*/ 	.word	0x00000000
        /*0010*/ 	.short	0x0003
        /*0012*/ 	.short	0x0018
        /*0014*/ 	.byte	0x00, 0xf5, 0x21, 0x00


	//----- nvinfo : EIATTR_KPARAM_INFO
	.align		4
.L_47:
        /*0018*/ 	.byte	0x04, 0x17
        /*001a*/ 	.short	(.L_49 - .L_48)
.L_48:
        /*001c*/ 	.word	0x00000000
        /*0020*/ 	.short	0x0002
        /*0022*/ 	.short	0x0010
        /*0024*/ 	.byte	0x00, 0xf0, 0x11, 0x00


	//----- nvinfo : EIATTR_KPARAM_INFO
	.align		4
.L_49:
        /*0028*/ 	.byte	0x04, 0x17
        /*002a*/ 	.short	(.L_51 - .L_50)
.L_50:
        /*002c*/ 	.word	0x00000000
        /*0030*/ 	.short	0x0001
        /*0032*/ 	.short	0x0008
        /*0034*/ 	.byte	0x00, 0xf5, 0x21, 0x00


	//----- nvinfo : EIATTR_KPARAM_INFO
	.align		4
.L_51:
        /*0038*/ 	.byte	0x04, 0x17
        /*003a*/ 	.short	(.L_53 - .L_52)
.L_52:
        /*003c*/ 	.word	0x00000000
        /*0040*/ 	.short	0x0000
        /*0042*/ 	.short	0x0000
        /*0044*/ 	.byte	0x00, 0xf5, 0x21, 0x00


	//----- nvinfo : EIATTR_SPARSE_MMA_MASK
	.align		4
.L_53:
        /*0048*/ 	.byte	0x03, 0x50
        /*004a*/ 	.short	0x0000


	//----- nvinfo : EIATTR_MAXREG_COUNT
	.align		4
        /*004c*/ 	.byte	0x03, 0x1b
        /*004e*/ 	.short	0x00ff


	//----- nvinfo : EIATTR_MERCURY_ISA_VERSION
	.align		4
        /*0050*/ 	.byte	0x03, 0x5f
        /*0052*/ 	.short	0x0101


	//----- nvinfo : EIATTR_COOP_GROUP_MASK_REGIDS
	.align		4
        /*0054*/ 	.byte	0x04, 0x29
        /*0056*/ 	.short	(.L_55 - .L_54)


	//   ....[0]....
.L_54:
        /*0058*/ 	.word	0xffffffff


	//   ....[1]....
        /*005c*/ 	.word	0xffffffff


	//   ....[2]....
        /*0060*/ 	.word	0xffffffff


	//   ....[3]....
        /*0064*/ 	.word	0xffffffff


	//   ....[4]....
        /*0068*/ 	.word	0xffffffff


	//   ....[5]....
        /*006c*/ 	.word	0xffffffff


	//----- nvinfo : EIATTR_COOP_GROUP_INSTR_OFFSETS
	.align		4
.L_55:
        /*0070*/ 	.byte	0x04, 0x28
        /*0072*/ 	.short	(.L_57 - .L_56)


	//   ....[0]....
.L_56:
        /*0074*/ 	.word	0x000000d0


	//   ....[1]....
        /*0078*/ 	.word	0x00000100


	//   ....[2]....
        /*007c*/ 	.word	0x00000120


	//   ....[3]....
        /*0080*/ 	.word	0x00000140


	//   ....[4]....
        /*0084*/ 	.word	0x00000170


	//   ....[5]....
        /*0088*/ 	.word	0x000001a0


	//----- nvinfo : EIATTR_VRC_CTA_INIT_COUNT
	.align		4
.L_57:
        /*008c*/ 	.byte	0x02, 0x4a
	.zero		1
	.zero		1


	//----- nvinfo : EIATTR_EXIT_INSTR_OFFSETS
	.align		4
        /*0090*/ 	.byte	0x04, 0x1c
        /*0092*/ 	.short	(.L_59 - .L_58)


	//   ....[0]....
.L_58:
        /*0094*/ 	.word	0x00000070


	//   ....[1]....
        /*0098*/ 	.word	0x000001b0


	//   ....[2]....
        /*009c*/ 	.word	0x00000200


	//----- nvinfo : EIATTR_CBANK_PARAM_SIZE
	.align		4
.L_59:
        /*00a0*/ 	.byte	0x03, 0x19
        /*00a2*/ 	.short	0x0020


	//----- nvinfo : EIATTR_PARAM_CBANK
	.align		4
        /*00a4*/ 	.byte	0x04, 0x0a
        /*00a6*/ 	.short	(.L_61 - .L_60)
	.align		4
.L_60:
        /*00a8*/ 	.word	index@(.nv.constant0._Z9butterflyPiS_iPx)
        /*00ac*/ 	.short	0x0380
        /*00ae*/ 	.short	0x0020


	//----- nvinfo : EIATTR_SW_WAR
	.align		4
.L_61:
        /*00b0*/ 	.byte	0x04, 0x36
        /*00b2*/ 	.short	(.L_63 - .L_62)
.L_62:
        /*00b4*/ 	.word	0x00000008
.L_63:


//--------------------- .nv.info._Z8exchangePii   --------------------------
	.section	.nv.info._Z8exchangePii,"",@"SHT_CUDA_INFO"
	.sectionflags	@""
	.align	4


	//----- nvinfo : EIATTR_CUDA_API_VERSION
	.align		4
        /*0000*/ 	.byte	0x04, 0x37
        /*0002*/ 	.short	(.L_65 - .L_64)
.L_64:
        /*0004*/ 	.word	0x00000082


	//----- nvinfo : EIATTR_KPARAM_INFO
	.align		4
.L_65:
        /*0008*/ 	.byte	0x04, 0x17
        /*000a*/ 	.short	(.L_67 - .L_66)
.L_66:
        /*000c*/ 	.word	0x00000000
        /*0010*/ 	.short	0x0001
        /*0012*/ 	.short	0x0008
        /*0014*/ 	.byte	0x00, 0xf0, 0x11, 0x00


	//----- nvinfo : EIATTR_KPARAM_INFO
	.align		4
.L_67:
        /*0018*/ 	.byte	0x04, 0x17
        /*001a*/ 	.short	(.L_69 - .L_68)
.L_68:
        /*001c*/ 	.word	0x00000000
        /*0020*/ 	.short	0x0000
        /*0022*/ 	.short	0x0000
        /*0024*/ 	.byte	0x00, 0xf5, 0x21, 0x00


	//----- nvinfo : EIATTR_SPARSE_MMA_MASK
	.align		4
.L_69:
        /*0028*/ 	.byte	0x03, 0x50
        /*002a*/ 	.short	0x0000


	//----- nvinfo : EIATTR_MAXREG_COUNT
	.align		4
        /*002c*/ 	.byte	0x03, 0x1b
        /*002e*/ 	.short	0x00ff


	//----- nvinfo : EIATTR_MERCURY_ISA_VERSION
	.align		4
        /*0030*/ 	.byte	0x03, 0x5f
        /*0032*/ 	.short	0x0101


	//----- nvinfo : EIATTR_COOP_GROUP_MASK_REGIDS
	.align		4
        /*0034*/ 	.byte	0x04, 0x29
        /*0036*/ 	.short	(.L_71 - .L_70)


	//   ....[0]....
.L_70:
        /*0038*/ 	.word	0xffffffff


	//----- nvinfo : EIATTR_COOP_GROUP_INSTR_OFFSETS
	.align		4
.L_71:
        /*003c*/ 	.byte	0x04, 0x28
        /*003e*/ 	.short	(.L_73 - .L_72)


	//   ....[0]....
.L_72:
        /*0040*/ 	.word	0x00000070


	//----- nvinfo : EIATTR_VRC_CTA_INIT_COUNT
	.align		4
.L_73:
        /*0044*/ 	.byte	0x02, 0x4a
	.zero		1
	.zero		1


	//----- nvinfo : EIATTR_EXIT_INSTR_OFFSETS
	.align		4
        /*0048*/ 	.byte	0x04, 0x1c
        /*004a*/ 	.short	(.L_75 - .L_74)


	//   ....[0]....
.L_74:
        /*004c*/ 	.word	0x00000090


	//----- nvinfo : EIATTR_CBANK_PARAM_SIZE
	.align		4
.L_75:
        /*0050*/ 	.byte	0x03, 0x19
        /*0052*/ 	.short	0x000c


	//----- nvinfo : EIATTR_PARAM_CBANK
	.align		4
        /*0054*/ 	.byte	0x04, 0x0a
        /*0056*/ 	.short	(.L_77 - .L_76)
	.align		4
.L_76:
        /*0058*/ 	.word	index@(.nv.constant0._Z8exchangePii)
        /*005c*/ 	.short	0x0380
        /*005e*/ 	.short	0x000c


	//----- nvinfo : EIATTR_SW_WAR
	.align		4
.L_77:
        /*0060*/ 	.byte	0x04, 0x36
        /*0062*/ 	.short	(.L_79 - .L_78)
.L_78:
        /*0064*/ 	.word	0x00000008
.L_79:


//--------------------- .nv.info._Z5bcastiPi      --------------------------
	.section	.nv.info._Z5bcastiPi,"",@"SHT_CUDA_INFO"
	.sectionflags	@""
	.align	4


	//----- nvinfo : EIATTR_CUDA_API_VERSION
	.align		4
        /*0000*/ 	.byte	0x04, 0x37
        /*0002*/ 	.short	(.L_81 - .L_80)
.L_80:
        /*0004*/ 	.word	0x00000082


	//----- nvinfo : EIATTR_KPARAM_INFO
	.align		4
.L_81:
        /*0008*/ 	.byte	0x04, 0x17
        /*000a*/ 	.short	(.L_83 - .L_82)
.L_82:
        /*000c*/ 	.word	0x00000000
        /*0010*/ 	.short	0x0001
        /*0012*/ 	.short	0x0008
        /*0014*/ 	.byte	0x00, 0xf5, 0x21, 0x00


	//----- nvinfo : EIATTR_KPARAM_INFO
	.align		4
.L_83:
        /*0018*/ 	.byte	0x04, 0x17
        /*001a*/ 	.short	(.L_85 - .L_84)
.L_84:
        /*001c*/ 	.word	0x00000000
        /*0020*/ 	.short	0x0000
        /*0022*/ 	.short	0x0000
        /*0024*/ 	.byte	0x00, 0xf0, 0x11, 0x00


	//----- nvinfo : EIATTR_SPARSE_MMA_MASK
	.align		4
.L_85:
        /*0028*/ 	.byte	0x03, 0x50
        /*002a*/ 	.short	0x0000


	//----- nvinfo : EIATTR_MAXREG_COUNT
	.align		4
        /*002c*/ 	.byte	0x03, 0x1b
        /*002e*/ 	.short	0x00ff


	//----- nvinfo : EIATTR_MERCURY_ISA_VERSION
	.align		4
        /*0030*/ 	.byte	0x03, 0x5f
        /*0032*/ 	.short	0x0101


	//----- nvinfo : EIATTR_VRC_CTA_INIT_COUNT
	.align		4
        /*0034*/ 	.byte	0x02, 0x4a
	.zero		1
	.zero		1


	//----- nvinfo : EIATTR_EXIT_INSTR_OFFSETS
	.align		4
        /*0038*/ 	.byte	0x04, 0x1c
        /*003a*/ 	.short	(.L_87 - .L_86)


	//   ....[0]....
.L_86:
        /*003c*/ 	.word	0x00000070


	//----- nvinfo : EIATTR_CBANK_PARAM_SIZE
	.align		4
.L_87:
        /*0040*/ 	.byte	0x03, 0x19
        /*0042*/ 	.short	0x0010


	//----- nvinfo : EIATTR_PARAM_CBANK
	.align		4
        /*0044*/ 	.byte	0x04, 0x0a
        /*0046*/ 	.short	(.L_89 - .L_88)
	.align		4
.L_88:
        /*0048*/ 	.word	index@(.nv.constant0._Z5bcastiPi)
        /*004c*/ 	.short	0x0380
        /*004e*/ 	.short	0x0010


	//----- nvinfo : EIATTR_SW_WAR
	.align		4
.L_89:
        /*0050*/ 	.byte	0x04, 0x36
        /*0052*/ 	.short	(.L_91 - .L_90)
.L_90:
        /*0054*/ 	.word	0x00000008
.L_91:


//--------------------- .nv.callgraph             --------------------------
	.section	.nv.callgraph,"",@"SHT_CUDA_CALLGRAPH"
	.align	4
	.sectionentsize	8
	.align		4
        /*0000*/ 	.word	0x00000000
	.align		4
        /*0004*/ 	.word	0xffffffff
	.align		4
        /*0008*/ 	.word	0x00000000
	.align		4
        /*000c*/ 	.word	0xfffffffe
	.align		4
        /*0010*/ 	.word	0x00000000
	.align		4
        /*0014*/ 	.word	0xfffffffd
	.align		4
        /*0018*/ 	.word	0x00000000
	.align		4
        /*001c*/ 	.word	0xfffffffc


//--------------------- .text._Z14reduction_downPiS_iPx --------------------------
	.section	.text._Z14reduction_downPiS_iPx,"ax",@progbits
	.align	128
        .global         _Z14reduction_downPiS_iPx
        .type           _Z14reduction_downPiS_iPx,@function
        .size           _Z14reduction_downPiS_iPx,(.L_x_4 - _Z14reduction_downPiS_iPx)
        .other          _Z14reduction_downPiS_iPx,@"STO_CUDA_ENTRY STV_DEFAULT"
_Z14reduction_downPiS_iPx:
.text._Z14reduction_downPiS_iPx:
[----:B------:R-:W-:Y:S01]  /*0000*/  LDC R1, c[0x0][0x37c] ;  /* 0x0000df00ff017b82 */ /* 0x000fe20000000800 */
[----:B------:R-:W0:Y:S01]  /*0010*/  S2R R11, SR_CTAID.X ;  /* 0x00000000000b7919 */ /* 0x000e220000002500 */
[----:B------:R-:W0:Y:S01]  /*0020*/  LDCU UR4, c[0x0][0x360] ;  /* 0x00006c00ff0477ac */ /* 0x000e220008000800 */
[----:B------:R-:W0:Y:S01]  /*0030*/  S2R R6, SR_TID.X ;  /* 0x0000000000067919 */ /* 0x000e220000002100 */
[----:B------:R-:W1:Y:S01]  /*0040*/  LDCU UR5, c[0x0][0x390] ;  /* 0x00007200ff0577ac */ /* 0x000e620008000800 */
[----:B0-----:R-:W-:-:S05]  /*0050*/  IMAD R5, R11, UR4, R6 ;  /* 0x000000040b057c24 */ /* 0x001fca000f8e0206 */
[----:B-1----:R-:W-:-:S13]  /*0060*/  ISETP.GE.AND P0, PT, R5, UR5, PT ;  /* 0x0000000505007c0c */ /* 0x002fda000bf06270 */
[----:B------:R-:W-:Y:S05]  /*0070*/  @P0 EXIT ;  /* 0x000000000000094d */ /* 0x000fea0003800000 */
[----:B------:R-:W0:Y:S01]  /*0080*/  LDC.64 R2, c[0x0][0x380] ;  /* 0x0000e000ff027b82 */ /* 0x000e220000000a00 */
[----:B------:R-:W1:Y:S01]  /*0090*/  LDCU.64 UR4, c[0x0][0x358] ;  /* 0x00006b00ff0477ac */ /* 0x000e620008000a00 */
[----:B0-----:R-:W-:-:S06]  /*00a0*/  IMAD.WIDE R2, R5, 0x4, R2 ;  /* 0x0000000405027825 */ /* 0x001fcc00078e0202 */
[----:B-1----:R-:W2:Y:S01]  /*00b0*/  LDG.E R2, desc[UR4][R2.64] ;  /* 0x0000000402027981 */ /* 0x002ea2000c1e1900 */
[----:B------:R-:W-:-:S03]  /*00c0*/  LOP3.LUT P0, RZ, R6, 0x1f, RZ, 0xc0, !PT ;  /* 0x0000001f06ff7812 */ /* 0x000fc6000780c0ff */
[----:B--2---:R-:W0:Y:S02]  /*00d0*/  SHFL.DOWN PT, R5, R2, 0x10, 0x1f ;  /* 0x0a001f0002057f89 */ /* 0x004e2400000e0000 */
[----:B0-----:R-:W-:-:S05]  /*00e0*/  IADD3 R5, PT, PT, R2, R5, RZ ;  /* 0x0000000502057210 */ /* 0x001fca0007ffe0ff */
[----:B------:R-:W0:Y:S02]  /*00f0*/  SHFL.DOWN PT, R0, R5, 0x8, 0x1f ;  /* 0x09001f0005007f89 */ /* 0x000e2400000e0000 */
[----:B0-----:R-:W-:-:S05]  /*0100*/  IADD3 R0, PT, PT, R5, R0, RZ ;  /* 0x0000000005007210 */ /* 0x001fca0007ffe0ff */
[----:B------:R-:W0:Y:S02]  /*0110*/  SHFL.DOWN PT, R7, R0, 0x4, 0x1f ;  /* 0x08801f0000077f89 */ /* 0x000e2400000e0000 */
[----:B0-----:R-:W-:-:S05]  /*0120*/  IMAD.IADD R7, R0, 0x1, R7 ;  /* 0x0000000100077824 */ /* 0x001fca00078e0207 */
[----:B------:R-:W0:Y:S02]  /*0130*/  SHFL.DOWN PT, R4, R7, 0x2, 0x1f ;  /* 0x08401f0007047f89 */ /* 0x000e2400000e0000 */
[----:B0-----:R-:W-:-:S05]  /*0140*/  IADD3 R4, PT, PT, R7, R4, RZ ;  /* 0x0000000407047210 */ /* 0x001fca0007ffe0ff */
[----:B------:R0:W1:Y:S01]  /*0150*/  SHFL.DOWN PT, R9, R4, 0x1, 0x1f ;  /* 0x08201f0004097f89 */ /* 0x00006200000e0000 */
[----:B------:R-:W-:Y:S05]  /*0160*/  @P0 EXIT ;  /* 0x000000000000094d */ /* 0x000fea0003800000 */
[----:B------:R-:W2:Y:S01]  /*0170*/  LDC.64 R2, c[0x0][0x388] ;  /* 0x0000e200ff027b82 */ /* 0x000ea20000000a00 */
[----:B-1----:R-:W-:Y:S02]  /*0180*/  IMAD.IADD R9, R4, 0x1, R9 ;  /* 0x0000000104097824 */ /* 0x002fe400078e0209 */
[----:B--2---:R-:W-:-:S05]  /*0190*/  IMAD.WIDE.U32 R2, R11, 0x4, R2 ;  /* 0x000000040b027825 */ /* 0x004fca00078e0002 */
[----:B------:R-:W-:Y:S01]  /*01a0*/  STG.E desc[UR4][R2.64], R9 ;  /* 0x0000000902007986 */ /* 0x000fe2000c101904 */
[----:B------:R-:W-:Y:S05]  /*01b0*/  EXIT ;  /* 0x000000000000794d */ /* 0x000fea0003800000 */
.L_x_0:
[----:B------:R-:W-:-:S00]  /*01c0*/  BRA `(.L_x_0) ;  /* 0xfffffffc00fc7947 */ /* 0x000fc0000383ffff */
[----:B------:R-:W-:-:S00]  /*01d0*/  NOP ;  /* 0x0000000000007918 */ /* 0x000fc00000000000 */
        /* <DEDUP_REMOVED lines=10> */
.L_x_4:


//--------------------- .text._Z9butterflyPiS_iPx --------------------------
	.section	.text._Z9butterflyPiS_iPx,"ax",@progbits
	.align	128
        .global         _Z9butterflyPiS_iPx
        .type           _Z9butterflyPiS_iPx,@function
        .size           _Z9butterflyPiS_iPx,(.L_x_5 - _Z9butterflyPiS_iPx)
        .other          _Z9butterflyPiS_iPx,@"STO_CUDA_ENTRY STV_DEFAULT"
_Z9butterflyPiS_iPx:
.text._Z9butterflyPiS_iPx:
        /* <DEDUP_REMOVED lines=10> */
[----:B0-----:R-:W-:-:S05]  /*00a0*/  IMAD.WIDE R2, R5, 0x4, R2 ;  /* 0x0000000405027825 */ /* 0x001fca00078e0202 */
[----:B-1----:R0:W2:Y:S01]  /*00b0*/  LDG.E R0, desc[UR6][R2.64] ;  /* 0x0000000602007981 */ /* 0x0020a2000c1e1900 */
[----:B------:R-:W-:Y:S01]  /*00c0*/  LOP3.LUT P0, RZ, R10, 0x1f, RZ, 0xc0, !PT ;  /* 0x0000001f0aff7812 */ /* 0x000fe2000780c0ff */
[----:B------:R-:W-:Y:S01]  /*00d0*/  VOTEU.ANY UR4, UPT, PT ;  /* 0x0000000000047886 */ /* 0x000fe200038e0100 */
[----:B0-----:R-:W-:Y:S01]  /*00e0*/  HFMA2 R3, -RZ, RZ, 0, 0 ;  /* 0x00000000ff037431 */ /* 0x001fe200000001ff */
[----:B------:R-:W-:Y:S01]  /*00f0*/  MOV R2, UR4 ;  /* 0x0000000400027c02 */ /* 0x000fe20008000f00 */
[----:B--2---:R-:W0:Y:S02]  /*0100*/  SHFL.BFLY PT, R5, R0, 0x1, 0x1f ;  /* 0x0c201f0000057f89 */ /* 0x004e2400000e0000 */
[----:B0-----:R-:W-:-:S05]  /*0110*/  IADD3 R6, PT, PT, R0, R5, RZ ;  /* 0x0000000500067210 */ /* 0x001fca0007ffe0ff */
[----:B------:R-:W0:Y:S02]  /*0120*/  SHFL.BFLY PT, R5, R6, 0x2, 0x1f ;  /* 0x0c401f0006057f89 */ /* 0x000e2400000e0000 */
[----:B0-----:R-:W-:-:S05]  /*0130*/  IADD3 R7, PT, PT, R6, R5, RZ ;  /* 0x0000000506077210 */ /* 0x001fca0007ffe0ff */
[----:B------:R-:W0:Y:S02]  /*0140*/  SHFL.BFLY PT, R4, R7, 0x4, 0x1f ;  /* 0x0c801f0007047f89 */ /* 0x000e2400000e0000 */
[----:B0-----:R-:W-:Y:S02]  /*0150*/  IMAD.IADD R8, R7, 0x1, R4 ;  /* 0x0000000107087824 */ /* 0x001fe400078e0204 */
[----:B------:R-:W0:Y:S03]  /*0160*/  LDC.64 R4, c[0x0][0x398] ;  /* 0x0000e600ff047b82 */ /* 0x000e260000000a00 */
[----:B------:R-:W1:Y:S04]  /*0170*/  SHFL.BFLY PT, R9, R8, 0x8, 0x1f ;  /* 0x0d001f0008097f89 */ /* 0x000e6800000e0000 */
[----:B0-----:R0:W-:Y:S01]  /*0180*/  STG.E.64 desc[UR6][R4.64], R2 ;  /* 0x0000000204007986 */ /* 0x0011e2000c101b06 */
[----:B-1----:R-:W-:-:S05]  /*0190*/  IMAD.IADD R9, R8, 0x1, R9 ;  /* 0x0000000108097824 */ /* 0x002fca00078e0209 */
[----:B------:R0:W1:Y:S01]  /*01a0*/  SHFL.BFLY PT, R0, R9, 0x10, 0x1f ;  /* 0x0e001f0009007f89 */ /* 0x00006200000e0000 */
[----:B------:R-:W-:Y:S05]  /*01b0*/  @P0 EXIT ;  /* 0x000000000000094d */ /* 0x000fea0003800000 */
[----:B0-----:R-:W0:Y:S01]  /*01c0*/  LDC.64 R2, c[0x0][0x388] ;  /* 0x0000e200ff027b82 */ /* 0x001e220000000a00 */
[----:B-1----:R-:W-:Y:S02]  /*01d0*/  IMAD.IADD R9, R9, 0x1, R0 ;  /* 0x0000000109097824 */ /* 0x002fe400078e0200 */
[----:B0-----:R-:W-:-:S05]  /*01e0*/  IMAD.WIDE.U32 R2, R11, 0x4, R2 ;  /* 0x000000040b027825 */ /* 0x001fca00078e0002 */
[----:B------:R-:W-:Y:S01]  /*01f0*/  STG.E desc[UR6][R2.64], R9 ;  /* 0x0000000902007986 */ /* 0x000fe2000c101906 */
[----:B------:R-:W-:Y:S05]  /*0200*/  EXIT ;  /* 0x000000000000794d */ /* 0x000fea0003800000 */
.L_x_1:
        /* <DEDUP_REMOVED lines=15> */
.L_x_5:


//--------------------- .text._Z8exchangePii      --------------------------
	.section	.text._Z8exchangePii,"ax",@progbits
	.align	128
        .global         _Z8exchangePii
        .type           _Z8exchangePii,@function
        .size           _Z8exchangePii,(.L_x_6 - _Z8exchangePii)
        .other          _Z8exchangePii,@"STO_CUDA_ENTRY STV_DEFAULT"
_Z8exchangePii:
.text._Z8exchangePii:
[----:B------:R-:W-:Y:S01]  /*0000*/  LDC R1, c[0x0][0x37c] ;  /* 0x0000df00ff017b82 */ /* 0x000fe20000000800 */
[----:B------:R-:W0:Y:S07]  /*0010*/  S2R R5, SR_TID.X ;  /* 0x0000000000057919 */ /* 0x000e2e0000002100 */
[----:B------:R-:W0:Y:S01]  /*0020*/  LDC.64 R2, c[0x0][0x380] ;  /* 0x0000e000ff027b82 */ /* 0x000e220000000a00 */
[----:B------:R-:W1:Y:S01]  /*0030*/  LDCU.64 UR4, c[0x0][0x358] ;  /* 0x00006b00ff0477ac */ /* 0x000e620008000a00 */
[----:B0-----:R-:W-:-:S06]  /*0040*/  IMAD.WIDE.U32 R2, R5, 0x4, R2 ;  /* 0x0000000405027825 */ /* 0x001fcc00078e0002 */
[----:B------:R-:W0:Y:S01]  /*0050*/  LDC R5, c[0x0][0x388] ;  /* 0x0000e200ff057b82 */ /* 0x000e220000000800 */
[----:B-1----:R-:W0:Y:S04]  /*0060*/  LDG.E R0, desc[UR4][R2.64] ;  /* 0x0000000402007981 */ /* 0x002e28000c1e1900 */
[----:B0-----:R-:W0:Y:S04]  /*0070*/  SHFL.UP PT, R5, R0, R5, RZ ;  /* 0x0400000500057389 */ /* 0x001e2800000e00ff */
[----:B0-----:R-:W-:Y:S01]  /*0080*/  STG.E desc[UR4][R2.64], R5 ;  /* 0x0000000502007986 */ /* 0x001fe2000c101904 */
[----:B------:R-:W-:Y:S05]  /*0090*/  EXIT ;  /* 0x000000000000794d */ /* 0x000fea0003800000 */
.L_x_2:
        /* <DEDUP_REMOVED lines=14> */
.L_x_6:


//--------------------- .text._Z5bcastiPi         --------------------------
	.section	.text._Z5bcastiPi,"ax",@progbits
	.align	128
        .global         _Z5bcastiPi
        .type           _Z5bcastiPi,@function
        .size           _Z5bcastiPi,(.L_x_7 - _Z5bcastiPi)
        .other          _Z5bcastiPi,@"STO_CUDA_ENTRY STV_DEFAULT"
_Z5bcastiPi:
.text._Z5bcastiPi:
[----:B------:R-:W-:Y:S01]  /*0000*/  LDC R1, c[0x0][0x37c] ;  /* 0x0000df00ff017b82 */ /* 0x000fe20000000800 */
[----:B------:R-:W0:Y:S07]  /*0010*/  S2R R5, SR_TID.X ;  /* 0x0000000000057919 */ /* 0x000e2e0000002100 */
[----:B------:R-:W0:Y:S01]  /*0020*/  LDC.64 R2, c[0x0][0x388] ;  /* 0x0000e200ff027b82 */ /* 0x000e220000000a00 */
[----:B------:R-:W1:Y:S07]  /*0030*/  LDCU.64 UR4, c[0x0][0x358] ;  /* 0x00006b00ff0477ac */ /* 0x000e6e0008000a00 */
[----:B------:R-:W1:Y:S01]  /*0040*/  LDC R7, c[0x0][0x380] ;  /* 0x0000e000ff077b82 */ /* 0x000e620000000800 */
[----:B0-----:R-:W-:-:S05]  /*0050*/  IMAD.WIDE.U32 R2, R5, 0x4, R2 ;  /* 0x0000000405027825 */ /* 0x001fca00078e0002 */
[----:B-1----:R-:W-:Y:S01]  /*0060*/  STG.E desc[UR4][R2.64], R7 ;  /* 0x0000000702007986 */ /* 0x002fe2000c101904 */
[----:B------:R-:W-:Y:S05]  /*0070*/  EXIT ;  /* 0x000000000000794d */ /* 0x000fea0003800000 */
.L_x_3:
        /* <DEDUP_REMOVED lines=16> */
.L_x_7:


//--------------------- .nv.shared.reserved.0     --------------------------
	.section	.nv.shared.reserved.0,"aw",@nobits
	.weak		__nv_reservedSMEM_offset_0_alias
	.size		__nv_reservedSMEM_offset_0_alias, 0, 64
	.other		__nv_reservedSMEM_offset_0_alias,@"STO_CUDA_RESERVED_SHARED STV_DEFAULT"
__nv_reservedSMEM_offset_0_alias:
	.zero		0
	.zero		64


//--------------------- .nv.constant0._Z14reduction_downPiS_iPx --------------------------
	.section	.nv.constant0._Z14reduction_downPiS_iPx,"a",@progbits
	.sectionflags	@""
	.align	4
.nv.constant0._Z14reduction_downPiS_iPx:
	.zero		928


//--------------------- .nv.constant0._Z9butterflyPiS_iPx --------------------------
	.section	.nv.constant0._Z9butterflyPiS_iPx,"a",@progbits
	.sectionflags	@""
	.align	4
.nv.constant0._Z9butterflyPiS_iPx:
	.zero		928


//--------------------- .nv.constant0._Z8exchangePii --------------------------
	.section	.nv.constant0._Z8exchangePii,"a",@progbits
	.sectionflags	@""
	.align	4
.nv.constant0._Z8exchangePii:
	.zero		908


//--------------------- .nv.constant0._Z5bcastiPi --------------------------
	.section	.nv.constant0._Z5bcastiPi,"a",@progbits
	.sectionflags	@""
	.align	4
.nv.constant0._Z5bcastiPi:
	.zero		912


//--------------------- SYMBOLS --------------------------

	.type		.nv.reservedSmem.offset0,@object
	.size		.nv.reservedSmem.offset0,0x4
